	.headerflags	@"EF_CUDA_TEXMODE_UNIFIED EF_CUDA_64BIT_ADDRESS EF_CUDA_ACCELERATORS EF_CUDA_SM90 EF_CUDA_VIRTUAL_SM(EF_CUDA_SM90)"
	.elftype	@"ET_EXEC"


//--------------------- .nv.info                  --------------------------
	.section	.nv.info,"",@"SHT_CUDA_INFO"
	.align	4


	//----- nvinfo : EIATTR_REGCOUNT
	.align		4
        /*0000*/ 	.byte	0x04, 0x2f
        /*0002*/ 	.short	(.L_1 - .L_0)
	.align		4
.L_0:
        /*0004*/ 	.word	index@(triton_poi_fused_convolution_relu_10)
        /*0008*/ 	.word	0x00000020


	//----- nvinfo : EIATTR_MIN_STACK_SIZE
	.align		4
.L_1:
        /*000c*/ 	.byte	0x04, 0x12
        /*000e*/ 	.short	(.L_3 - .L_2)
	.align		4
.L_2:
        /*0010*/ 	.word	index@(triton_poi_fused_convolution_relu_10)
        /*0014*/ 	.word	0x00000000


	//----- nvinfo : EIATTR_FRAME_SIZE
	.align		4
.L_3:
        /*0018*/ 	.byte	0x04, 0x11
        /*001a*/ 	.short	(.L_5 - .L_4)
	.align		4
.L_4:
        /*001c*/ 	.word	index@(triton_poi_fused_convolution_relu_10)
        /*0020*/ 	.word	0x00000000


	//----- nvinfo : EIATTR_MIN_STACK_SIZE
	.align		4
.L_5:
        /*0024*/ 	.byte	0x04, 0x12
        /*0026*/ 	.short	(.L_7 - .L_6)
	.align		4
.L_6:
        /*0028*/ 	.word	index@(triton_poi_fused_convolution_relu_10)
        /*002c*/ 	.word	0x00000000
.L_7:


//--------------------- .nv.info.triton_poi_fused_convolution_relu_10 --------------------------
	.section	.nv.info.triton_poi_fused_convolution_relu_10,"",@"SHT_CUDA_INFO"
	.sectionflags	@""
	.align	4


	//----- nvinfo : EIATTR_CUDA_API_VERSION
	.align		4
        /*0000*/ 	.byte	0x04, 0x37
        /*0002*/ 	.short	(.L_9 - .L_8)
.L_8:
        /*0004*/ 	.word	0x0000007c


	//----- nvinfo : EIATTR_KPARAM_INFO
	.align		4
.L_9:
        /*0008*/ 	.byte	0x04, 0x17
        /*000a*/ 	.short	(.L_11 - .L_10)
.L_10:
        /*000c*/ 	.word	0x00000000
        /*0010*/ 	.short	0x0004
        /*0012*/ 	.short	0x001c
        /*0014*/ 	.byte	0x00, 0xf0, 0x11, 0x00


	//----- nvinfo : EIATTR_KPARAM_INFO
	.align		4
.L_11:
        /*0018*/ 	.byte	0x04, 0x17
        /*001a*/ 	.short	(.L_13 - .L_12)
.L_12:
        /*001c*/ 	.word	0x00000000
        /*0020*/ 	.short	0x0003
        /*0022*/ 	.short	0x0018
        /*0024*/ 	.byte	0x00, 0xf0, 0x11, 0x00


	//----- nvinfo : EIATTR_KPARAM_INFO
	.align		4
.L_13:
        /*0028*/ 	.byte	0x04, 0x17
        /*002a*/ 	.short	(.L_15 - .L_14)
.L_14:
        /*002c*/ 	.word	0x00000000
        /*0030*/ 	.short	0x0002
        /*0032*/ 	.short	0x0010
        /*0034*/ 	.byte	0x00, 0xf4, 0x21, 0x00


	//----- nvinfo : EIATTR_KPARAM_INFO
	.align		4
.L_15:
        /*0038*/ 	.byte	0x04, 0x17
        /*003a*/ 	.short	(.L_17 - .L_16)
.L_16:
        /*003c*/ 	.word	0x00000000
        /*0040*/ 	.short	0x0001
        /*0042*/ 	.short	0x0008
        /*0044*/ 	.byte	0x00, 0xf4, 0x21, 0x00


	//----- nvinfo : EIATTR_KPARAM_INFO
	.align		4
.L_17:
        /*0048*/ 	.byte	0x04, 0x17
        /*004a*/ 	.short	(.L_19 - .L_18)
.L_18:
        /*004c*/ 	.word	0x00000000
        /*0050*/ 	.short	0x0000
        /*0052*/ 	.short	0x0000
        /*0054*/ 	.byte	0x00, 0xf4, 0x21, 0x00


	//----- nvinfo : EIATTR_SPARSE_MMA_MASK
	.align		4
.L_19:
        /*0058*/ 	.byte	0x03, 0x50
        /*005a*/ 	.short	0x0000


	//----- nvinfo : EIATTR_MAXREG_COUNT
	.align		4
        /*005c*/ 	.byte	0x03, 0x1b
        /*005e*/ 	.short	0x00ff


	//----- nvinfo : EIATTR_EXIT_INSTR_OFFSETS
	.align		4
        /*0060*/ 	.byte	0x04, 0x1c
        /*0062*/ 	.short	(.L_21 - .L_20)


	//   ....[0]....
.L_20:
        /*0064*/ 	.word	0x00000b90


	//   ....[1]....
        /*0068*/ 	.word	0x00000c20


	//----- nvinfo : EIATTR_REQNTID
	.align		4
.L_21:
        /*006c*/ 	.byte	0x04, 0x10
        /*006e*/ 	.short	(.L_23 - .L_22)
.L_22:
        /*0070*/ 	.word	0x00000100
        /*0074*/ 	.word	0x00000001
        /*0078*/ 	.word	0x00000001


	//----- nvinfo : EIATTR_CBANK_PARAM_SIZE
	.align		4
.L_23:
        /*007c*/ 	.byte	0x03, 0x19
        /*007e*/ 	.short	0x0020


	//----- nvinfo : EIATTR_PARAM_CBANK
	.align		4
        /*0080*/ 	.byte	0x04, 0x0a
        /*0082*/ 	.short	(.L_25 - .L_24)
	.align		4
.L_24:
        /*0084*/ 	.word	index@(.nv.constant0.triton_poi_fused_convolution_relu_10)
        /*0088*/ 	.short	0x0210
        /*008a*/ 	.short	0x0020


	//----- nvinfo : EIATTR_SW_WAR
	.align		4
.L_25:
        /*008c*/ 	.byte	0x04, 0x36
        /*008e*/ 	.short	(.L_27 - .L_26)
.L_26:
        /*0090*/ 	.word	0x00000008
.L_27:


//--------------------- .nv.callgraph             --------------------------
	.section	.nv.callgraph,"",@"SHT_CUDA_CALLGRAPH"
	.align	4
	.sectionentsize	8
	.align		4
        /*0000*/ 	.word	0x00000000
	.align		4
        /*0004*/ 	.word	0xffffffff
	.align		4
        /*0008*/ 	.word	0x00000000
	.align		4
        /*000c*/ 	.word	0xfffffffe
	.align		4
        /*0010*/ 	.word	0x00000000
	.align		4
        /*0014*/ 	.word	0xfffffffd
	.align		4
        /*0018*/ 	.word	0x00000000
	.align		4
        /*001c*/ 	.word	0xfffffffc


//--------------------- .text.triton_poi_fused_convolution_relu_10 --------------------------
	.section	.text.triton_poi_fused_convolution_relu_10,"ax",@progbits
	.sectionflags	@"SHF_BARRIERS=1"
	.align	128
        .global         triton_poi_fused_convolution_relu_10
        .type           triton_poi_fused_convolution_relu_10,@function
        .size           triton_poi_fused_convolution_relu_10,(.L_x_1 - triton_poi_fused_convolution_relu_10)
        .other          triton_poi_fused_convolution_relu_10,@"STO_CUDA_ENTRY STV_DEFAULT"
triton_poi_fused_convolution_relu_10:
.text.triton_poi_fused_convolution_relu_10:
[----:B------:R-:W0:Y:S01]  /*0000*/  LDC R1, c[0x0][0x28] ;  /* 0x00000a00ff017b82 */ /* 0x000e220000000800 */
[----:B------:R-:W1:Y:S07]  /*0010*/  S2R R27, SR_CTAID.Y ;  /* 0x00000000001b7919 */ /* 0x000e6e0000002600 */
[----:B------:R-:W2:Y:S01]  /*0020*/  LDC.64 R28, c[0x0][0x210] ;  /* 0x00008400ff1c7b82 */ /* 0x000ea20000000a00 */
[----:B------:R-:W-:Y:S01]  /*0030*/  ULDC.64 UR6, c[0x0][0x208] ;  /* 0x0000820000067ab9 */ /* 0x000fe20000000a00 */
[----:B------:R-:W-:Y:S01]  /*0040*/  CS2R R6, SRZ ;  /* 0x0000000000067805 */ /* 0x000fe2000001ff00 */
[----:B------:R-:W3:Y:S01]  /*0050*/  S2R R0, SR_TID.X ;  /* 0x0000000000007919 */ /* 0x000ee20000002100 */
[----:B------:R-:W-:-:S02]  /*0060*/  CS2R R8, SRZ ;  /* 0x0000000000087805 */ /* 0x000fc4000001ff00 */
[----:B------:R-:W-:Y:S01]  /*0070*/  CS2R R10, SRZ ;  /* 0x00000000000a7805 */ /* 0x000fe2000001ff00 */
[----:B------:R-:W4:Y:S01]  /*0080*/  S2R R25, SR_CTAID.X ;  /* 0x0000000000197919 */ /* 0x000f220000002500 */
[----:B-1----:R-:W-:Y:S02]  /*0090*/  IMAD.SHL.U32 R27, R27, 0x10, RZ ;  /* 0x000000101b1b7824 */ /* 0x002fe400078e00ff */
[----:B---3--:R-:W-:Y:S01]  /*00a0*/  IMAD.SHL.U32 R24, R0, 0x4, RZ ;  /* 0x0000000400187824 */ /* 0x008fe200078e00ff */
[----:B------:R-:W-:-:S04]  /*00b0*/  SHF.R.U32.HI R26, RZ, 0x2, R0 ;  /* 0x00000002ff1a7819 */ /* 0x000fc80000011600 */
[----:B------:R-:W-:Y:S02]  /*00c0*/  LOP3.LUT R2, R27, 0xc, R24, 0xf8, !PT ;  /* 0x0000000c1b027812 */ /* 0x000fe400078ef818 */
[----:B------:R-:W-:Y:S02]  /*00d0*/  SGXT.U32 R26, R26, 0x6 ;  /* 0x000000061a1a781a */ /* 0x000fe40000000000 */
[----:B------:R-:W-:Y:S02]  /*00e0*/  SHF.R.S32.HI R3, RZ, 0x1f, R2 ;  /* 0x0000001fff037819 */ /* 0x000fe40000011402 */
[----:B------:R-:W-:Y:S02]  /*00f0*/  ISETP.GE.AND P0, PT, R2, 0x100, PT ;  /* 0x000001000200780c */ /* 0x000fe40003f06270 */
[----:B------:R-:W-:Y:S02]  /*0100*/  LEA.HI R3, R3, R2, RZ, 0x6 ;  /* 0x0000000203037211 */ /* 0x000fe400078f30ff */
[----:B----4-:R-:W-:-:S02]  /*0110*/  PRMT R21, R26, 0x6540, R25 ;  /* 0x000065401a157816 */ /* 0x010fc40000000019 */
[C---:B------:R-:W-:Y:S01]  /*0120*/  LOP3.LUT R23, R3.reuse, 0xffffffc0, RZ, 0xc0, !PT ;  /* 0xffffffc003177812 */ /* 0x040fe200078ec0ff */
[----:B------:R-:W-:-:S04]  /*0130*/  IMAD.SHL.U32 R3, R3, 0x1000, RZ ;  /* 0x0000100003037824 */ /* 0x000fc800078e00ff */
[----:B------:R-:W-:Y:S01]  /*0140*/  IMAD.IADD R23, R2, 0x1, -R23 ;  /* 0x0000000102177824 */ /* 0x000fe200078e0a17 */
[----:B------:R-:W-:Y:S02]  /*0150*/  LOP3.LUT R4, R3, 0xfffc0000, RZ, 0xc0, !PT ;  /* 0xfffc000003047812 */ /* 0x000fe400078ec0ff */
[----:B------:R-:W1:Y:S03]  /*0160*/  LDC.64 R2, c[0x0][0x218] ;  /* 0x00008600ff027b82 */ /* 0x000e660000000a00 */
[----:B------:R-:W-:-:S04]  /*0170*/  IMAD.IADD R4, R23, 0x1, R4 ;  /* 0x0000000117047824 */ /* 0x000fc800078e0204 */
[----:B------:R-:W-:Y:S01]  /*0180*/  IMAD R21, R21, 0x40, R4 ;  /* 0x0000004015157824 */ /* 0x000fe200078e0204 */
[----:B------:R-:W-:Y:S02]  /*0190*/  CS2R R12, SRZ ;  /* 0x00000000000c7805 */ /* 0x000fe4000001ff00 */
[----:B------:R-:W-:Y:S02]  /*01a0*/  CS2R R14, SRZ ;  /* 0x00000000000e7805 */ /* 0x000fe4000001ff00 */
[----:B------:R-:W-:Y:S01]  /*01b0*/  CS2R R4, SRZ ;  /* 0x0000000000047805 */ /* 0x000fe2000001ff00 */
[C---:B------:R-:W-:Y:S02]  /*01c0*/  VIADD R20, R21.reuse, 0x2000 ;  /* 0x0000200015147836 */ /* 0x040fe40000000000 */
[C---:B------:R-:W-:Y:S02]  /*01d0*/  VIADD R19, R21.reuse, 0x1000 ;  /* 0x0000100015137836 */ /* 0x040fe40000000000 */
[----:B--2---:R-:W-:-:S04]  /*01e0*/  IMAD.WIDE R16, R21, 0x4, R28 ;  /* 0x0000000415107825 */ /* 0x004fc800078e021c */
[----:B------:R-:W-:Y:S01]  /*01f0*/  VIADD R22, R21, 0x3000 ;  /* 0x0000300015167836 */ /* 0x000fe20000000000 */
[----:B------:R-:W2:Y:S01]  /*0200*/  @!P0 LDG.E.EL.128 R4, desc[UR6][R16.64] ;  /* 0x0000000610048981 */ /* 0x000ea2000c2e1d00 */
[----:B------:R-:W-:-:S04]  /*0210*/  IMAD.WIDE R20, R20, 0x4, R28 ;  /* 0x0000000414147825 */ /* 0x000fc800078e021c */
[--C-:B------:R-:W-:Y:S01]  /*0220*/  IMAD.WIDE R18, R19, 0x4, R28.reuse ;  /* 0x0000000413127825 */ /* 0x100fe200078e021c */
[----:B------:R3:W4:Y:S03]  /*0230*/  @!P0 LDG.E.EL.128 R12, desc[UR6][R20.64] ;  /* 0x00000006140c8981 */ /* 0x000726000c2e1d00 */
[----:B------:R-:W-:Y:S01]  /*0240*/  IMAD.WIDE R28, R22, 0x4, R28 ;  /* 0x00000004161c7825 */ /* 0x000fe200078e021c */
[----:B------:R5:W2:Y:S03]  /*0250*/  @!P0 LDG.E.EL.128 R8, desc[UR6][R18.64] ;  /* 0x0000000612088981 */ /* 0x000aa6000c2e1d00 */
[----:B-1----:R-:W-:Y:S01]  /*0260*/  IMAD.WIDE R2, R23, 0x4, R2 ;  /* 0x0000000417027825 */ /* 0x002fe200078e0202 */
[----:B------:R-:W-:Y:S02]  /*0270*/  CS2R R22, SRZ ;  /* 0x0000000000167805 */ /* 0x000fe4000001ff00 */
[----:B---3--:R-:W-:-:S02]  /*0280*/  CS2R R20, SRZ ;  /* 0x0000000000147805 */ /* 0x008fc4000001ff00 */
[----:B------:R-:W-:Y:S02]  /*0290*/  CS2R R16, SRZ ;  /* 0x0000000000107805 */ /* 0x000fe4000001ff00 */
[----:B0----5:R-:W-:Y:S02]  /*02a0*/  CS2R R18, SRZ ;  /* 0x0000000000127805 */ /* 0x021fe4000001ff00 */
[----:B------:R0:W2:Y:S04]  /*02b0*/  @!P0 LDG.E.EL.128 R20, desc[UR6][R2.64] ;  /* 0x0000000602148981 */ /* 0x0000a8000c2e1d00 */
[----:B------:R-:W3:Y:S01]  /*02c0*/  @!P0 LDG.E.EL.128 R16, desc[UR6][R28.64] ;  /* 0x000000061c108981 */ /* 0x000ee2000c2e1d00 */
[----:B------:R-:W-:-:S04]  /*02d0*/  SHF.R.U32.HI R0, RZ, 0x6, R0 ;  /* 0x00000006ff007819 */ /* 0x000fc80000011600 */
[----:B------:R-:W-:-:S04]  /*02e0*/  SGXT.U32 R0, R0, 0x2 ;  /* 0x000000020000781a */ /* 0x000fc80000000000 */
[----:B------:R-:W-:Y:S02]  /*02f0*/  LOP3.LUT R0, R27, R0, RZ, 0xfc, !PT ;  /* 0x000000001b007212 */ /* 0x000fe400078efcff */
[----:B------:R-:W0:Y:S01]  /*0300*/  S2R R27, SR_TID.X ;  /* 0x00000000001b7919 */ /* 0x000e220000002100 */
[----:B------:R-:W1:Y:S01]  /*0310*/  S2UR UR5, SR_CgaCtaId ;  /* 0x00000000000579c3 */ /* 0x000e620000008800 */
[----:B------:R-:W-:Y:S02]  /*0320*/  UMOV UR4, 0x400 ;  /* 0x0000040000047882 */ /* 0x000fe40000000000 */
[----:B-1----:R-:W-:Y:S01]  /*0330*/  UPRMT UR4, UR5, 0x654, UR4 ;  /* 0x0000065405047896 */ /* 0x002fe20008000004 */
[----:B0-----:R-:W-:-:S05]  /*0340*/  IMAD.SHL.U32 R3, R27, 0x400, RZ ;  /* 0x000004001b037824 */ /* 0x001fca00078e00ff */
[----:B------:R-:W-:-:S04]  /*0350*/  LOP3.LUT R3, R3, 0xc00, RZ, 0xc0, !PT ;  /* 0x00000c0003037812 */ /* 0x000fc800078ec0ff */
[----:B------:R-:W-:Y:S01]  /*0360*/  LOP3.LUT R2, R3, 0x100, RZ, 0xfc, !PT ;  /* 0x0000010003027812 */ /* 0x000fe200078efcff */
[----:B------:R-:W-:Y:S01]  /*0370*/  IMAD.SHL.U32 R27, R27, 0x4, RZ ;  /* 0x000000041b1b7824 */ /* 0x000fe200078e00ff */
[----:B------:R-:W-:-:S04]  /*0380*/  LOP3.LUT R24, R24, 0xfc, RZ, 0xc0, !PT ;  /* 0x000000fc18187812 */ /* 0x000fc800078ec0ff */
[----:B------:R-:W-:Y:S02]  /*0390*/  PRMT R25, R24, 0x6540, R25 ;  /* 0x0000654018197816 */ /* 0x000fe40000000019 */
[C---:B--2---:R-:W-:Y:S01]  /*03a0*/  FSETP.GEU.AND P4, PT, R20.reuse, -R4, PT ;  /* 0x800000041400720b */ /* 0x044fe20003f8e000 */
[C---:B------:R-:W-:Y:S01]  /*03b0*/  FADD R4, R20.reuse, R4 ;  /* 0x0000000414047221 */ /* 0x040fe20000000000 */
[C---:B----4-:R-:W-:Y:S01]  /*03c0*/  FSETP.GEU.AND P3, PT, R20.reuse, -R12, PT ;  /* 0x8000000c1400720b */ /* 0x050fe20003f6e000 */
[C---:B------:R-:W-:Y:S01]  /*03d0*/  FADD R12, R20.reuse, R12 ;  /* 0x0000000c140c7221 */ /* 0x040fe20000000000 */
[C---:B------:R-:W-:Y:S01]  /*03e0*/  FSETP.GEU.AND P5, PT, R21.reuse, -R9, PT ;  /* 0x800000091500720b */ /* 0x040fe20003fae000 */
[C---:B------:R-:W-:Y:S01]  /*03f0*/  FADD R9, R21.reuse, R9 ;  /* 0x0000000915097221 */ /* 0x040fe20000000000 */
[C---:B------:R-:W-:Y:S01]  /*0400*/  FSETP.GEU.AND P6, PT, R21.reuse, -R13, PT ;  /* 0x8000000d1500720b */ /* 0x040fe20003fce000 */
[----:B------:R-:W-:Y:S01]  /*0410*/  FADD R13, R21, R13 ;  /* 0x0000000d150d7221 */ /* 0x000fe20000000000 */
[C---:B------:R-:W-:Y:S01]  /*0420*/  FSETP.GEU.AND P2, PT, R20.reuse, -R8, PT ;  /* 0x800000081400720b */ /* 0x040fe20003f4e000 */
[----:B------:R-:W-:Y:S01]  /*0430*/  FADD R8, R20, R8 ;  /* 0x0000000814087221 */ /* 0x000fe20000000000 */
[----:B------:R-:W-:-:S02]  /*0440*/  FSEL R4, R4, RZ, P4 ;  /* 0x000000ff04047208 */ /* 0x000fc40002000000 */
[----:B------:R-:W-:Y:S02]  /*0450*/  FSEL R12, R12, RZ, P3 ;  /* 0x000000ff0c0c7208 */ /* 0x000fe40001800000 */
[C---:B------:R-:W-:Y:S01]  /*0460*/  FSETP.GEU.AND P4, PT, R22.reuse, -R10, PT ;  /* 0x8000000a1600720b */ /* 0x040fe20003f8e000 */
[----:B------:R-:W-:Y:S01]  /*0470*/  FADD R10, R22, R10 ;  /* 0x0000000a160a7221 */ /* 0x000fe20000000000 */
[----:B------:R-:W-:Y:S02]  /*0480*/  FSEL R9, R9, RZ, P5 ;  /* 0x000000ff09097208 */ /* 0x000fe40002800000 */
[----:B------:R-:W-:Y:S02]  /*0490*/  FSEL R13, R13, RZ, P6 ;  /* 0x000000ff0d0d7208 */ /* 0x000fe40003000000 */
[C---:B---3--:R-:W-:Y:S01]  /*04a0*/  FSETP.GEU.AND P1, PT, R20.reuse, -R16, PT ;  /* 0x800000101400720b */ /* 0x048fe20003f2e000 */
[----:B------:R-:W-:Y:S01]  /*04b0*/  FADD R16, R20, R16 ;  /* 0x0000001014107221 */ /* 0x000fe20000000000 */
[C---:B------:R-:W-:Y:S01]  /*04c0*/  FSETP.GEU.AND P3, PT, R22.reuse, -R6, PT ;  /* 0x800000061600720b */ /* 0x040fe20003f6e000 */
[C---:B------:R-:W-:Y:S01]  /*04d0*/  FADD R6, R22.reuse, R6 ;  /* 0x0000000616067221 */ /* 0x040fe20000000000 */
[C---:B------:R-:W-:Y:S01]  /*04e0*/  FSETP.GEU.AND P5, PT, R22.reuse, -R14, PT ;  /* 0x8000000e1600720b */ /* 0x040fe20003fae000 */
[C---:B------:R-:W-:Y:S01]  /*04f0*/  FADD R14, R22.reuse, R14 ;  /* 0x0000000e160e7221 */ /* 0x040fe20000000000 */
[C---:B------:R-:W-:Y:S01]  /*0500*/  FSETP.GEU.AND P6, PT, R22.reuse, -R18, PT ;  /* 0x800000121600720b */ /* 0x040fe20003fce000 */
[----:B------:R-:W-:Y:S01]  /*0510*/  FADD R18, R22, R18 ;  /* 0x0000001216127221 */ /* 0x000fe20000000000 */
[----:B------:R-:W-:-:S02]  /*0520*/  FSEL R8, R8, RZ, P2 ;  /* 0x000000ff08087208 */ /* 0x000fc40001000000 */
[C---:B------:R-:W-:Y:S01]  /*0530*/  FSETP.GEU.AND P0, PT, R21.reuse, -R5, PT ;  /* 0x800000051500720b */ /* 0x040fe20003f0e000 */
[C---:B------:R-:W-:Y:S01]  /*0540*/  FADD R5, R21.reuse, R5 ;  /* 0x0000000515057221 */ /* 0x040fe20000000000 */
[C---:B------:R-:W-:Y:S01]  /*0550*/  FSETP.GEU.AND P2, PT, R21.reuse, -R17, PT ;  /* 0x800000111500720b */ /* 0x040fe20003f4e000 */
[----:B------:R-:W-:Y:S01]  /*0560*/  FADD R17, R21, R17 ;  /* 0x0000001115117221 */ /* 0x000fe20000000000 */
[C---:B------:R-:W-:Y:S02]  /*0570*/  LOP3.LUT R20, R3.reuse, R26, RZ, 0xfc, !PT ;  /* 0x0000001a03147212 */ /* 0x040fe400078efcff */
[C---:B------:R-:W-:Y:S02]  /*0580*/  LOP3.LUT R22, R3.reuse, 0x200, RZ, 0xfc, !PT ;  /* 0x0000020003167812 */ /* 0x040fe400078efcff */
[C---:B------:R-:W-:Y:S02]  /*0590*/  LOP3.LUT R26, R3.reuse, 0x300, RZ, 0xfc, !PT ;  /* 0x00000300031a7812 */ /* 0x040fe400078efcff */
[----:B------:R-:W-:-:S02]  /*05a0*/  LEA.HI R21, R3, UR4, RZ, 0x1a ;  /* 0x0000000403157c11 */ /* 0x000fc4000f8fd0ff */
[----:B------:R-:W-:Y:S02]  /*05b0*/  LEA.HI R3, R2, UR4, RZ, 0x1a ;  /* 0x0000000402037c11 */ /* 0x000fe4000f8fd0ff */
[----:B------:R-:W-:Y:S02]  /*05c0*/  FSEL R10, R10, RZ, P4 ;  /* 0x000000ff0a0a7208 */ /* 0x000fe40002000000 */
[----:B------:R-:W-:Y:S02]  /*05d0*/  LEA.HI R29, R22, UR4, RZ, 0x1a ;  /* 0x00000004161d7c11 */ /* 0x000fe4000f8fd0ff */
[C---:B------:R-:W-:Y:S01]  /*05e0*/  FSETP.GEU.AND P4, PT, R23.reuse, -R7, PT ;  /* 0x800000071700720b */ /* 0x040fe20003f8e000 */
[----:B------:R-:W-:Y:S01]  /*05f0*/  FADD R7, R23, R7 ;  /* 0x0000000717077221 */ /* 0x000fe20000000000 */
[----:B------:R-:W-:Y:S01]  /*0600*/  LEA.HI R26, R26, UR4, RZ, 0x1a ;  /* 0x000000041a1a7c11 */ /* 0x000fe2000f8fd0ff */
[C---:B------:R-:W-:Y:S01]  /*0610*/  IMAD R21, R20.reuse, 0x4, R21 ;  /* 0x0000000414157824 */ /* 0x040fe200078e0215 */
[----:B------:R-:W-:Y:S01]  /*0620*/  FSEL R5, R5, RZ, P0 ;  /* 0x000000ff05057208 */ /* 0x000fe20000000000 */
[C---:B------:R-:W-:Y:S01]  /*0630*/  IMAD R2, R20.reuse, 0x4, R3 ;  /* 0x0000000414027824 */ /* 0x040fe200078e0203 */
[----:B------:R-:W-:Y:S01]  /*0640*/  FSETP.GEU.AND P0, PT, R23, -R11, PT ;  /* 0x8000000b1700720b */ /* 0x000fe20003f0e000 */
[----:B------:R-:W-:-:S02]  /*0650*/  IMAD R3, R20, 0x4, R29 ;  /* 0x0000000414037824 */ /* 0x000fc400078e021d */
[----:B------:R-:W-:Y:S01]  /*0660*/  FADD R11, R23, R11 ;  /* 0x0000000b170b7221 */ /* 0x000fe20000000000 */
[----:B------:R-:W-:Y:S01]  /*0670*/  FSEL R6, R6, RZ, P3 ;  /* 0x000000ff06067208 */ /* 0x000fe20001800000 */
[----:B------:R-:W-:Y:S01]  /*0680*/  IMAD R20, R20, 0x4, R26 ;  /* 0x0000000414147824 */ /* 0x000fe200078e021a */
[----:B------:R-:W-:Y:S01]  /*0690*/  FSEL R7, R7, RZ, P4 ;  /* 0x000000ff07077208 */ /* 0x000fe20002000000 */
[----:B------:R0:W-:Y:S01]  /*06a0*/  STS [R21], R4 ;  /* 0x0000000415007388 */ /* 0x0001e20000000800 */
[C---:B------:R-:W-:Y:S01]  /*06b0*/  FSETP.GEU.AND P3, PT, R23.reuse, -R15, PT ;  /* 0x8000000f1700720b */ /* 0x040fe20003f6e000 */
[----:B------:R-:W-:Y:S01]  /*06c0*/  FADD R15, R23, R15 ;  /* 0x0000000f170f7221 */ /* 0x000fe20000000000 */
[----:B------:R-:W-:Y:S01]  /*06d0*/  FSEL R11, R11, RZ, P0 ;  /* 0x000000ff0b0b7208 */ /* 0x000fe20000000000 */
[----:B------:R1:W-:Y:S01]  /*06e0*/  STS [R2+0x400], R5 ;  /* 0x0004000502007388 */ /* 0x0003e20000000800 */
[----:B------:R-:W-:-:S03]  /*06f0*/  FSETP.GEU.AND P0, PT, R23, -R19, PT ;  /* 0x800000131700720b */ /* 0x000fc60003f0e000 */
[----:B------:R2:W-:Y:S01]  /*0700*/  STS [R3+0x800], R6 ;  /* 0x0008000603007388 */ /* 0x0005e20000000800 */
[----:B------:R-:W-:Y:S01]  /*0710*/  FADD R19, R23, R19 ;  /* 0x0000001317137221 */ /* 0x000fe20000000000 */
[----:B------:R-:W-:Y:S02]  /*0720*/  FSEL R14, R14, RZ, P5 ;  /* 0x000000ff0e0e7208 */ /* 0x000fe40002800000 */
[----:B------:R-:W-:Y:S01]  /*0730*/  STS [R20+0xc00], R7 ;  /* 0x000c000714007388 */ /* 0x000fe20000000800 */
[----:B------:R-:W-:-:S03]  /*0740*/  FSEL R15, R15, RZ, P3 ;  /* 0x000000ff0f0f7208 */ /* 0x000fc60001800000 */
[----:B------:R3:W-:Y:S01]  /*0750*/  STS [R21+0x100], R8 ;  /* 0x0001000815007388 */ /* 0x0007e20000000800 */
[----:B0-----:R-:W-:-:S03]  /*0760*/  FSEL R4, R16, RZ, P1 ;  /* 0x000000ff10047208 */ /* 0x001fc60000800000 */
[----:B------:R-:W-:Y:S01]  /*0770*/  STS [R2+0x500], R9 ;  /* 0x0005000902007388 */ /* 0x000fe20000000800 */
[----:B------:R-:W-:-:S03]  /*0780*/  FSEL R17, R17, RZ, P2 ;  /* 0x000000ff11117208 */ /* 0x000fc60001000000 */
[----:B------:R-:W-:Y:S01]  /*0790*/  STS [R3+0x900], R10 ;  /* 0x0009000a03007388 */ /* 0x000fe20000000800 */
[----:B------:R-:W-:-:S03]  /*07a0*/  FSEL R18, R18, RZ, P6 ;  /* 0x000000ff12127208 */ /* 0x000fc60003000000 */
[----:B------:R-:W-:Y:S01]  /*07b0*/  STS [R20+0xd00], R11 ;  /* 0x000d000b14007388 */ /* 0x000fe20000000800 */
[----:B------:R-:W-:-:S03]  /*07c0*/  FSEL R19, R19, RZ, P0 ;  /* 0x000000ff13137208 */ /* 0x000fc60000000000 */
[----:B------:R-:W-:Y:S04]  /*07d0*/  STS [R21+0x200], R12 ;  /* 0x0002000c15007388 */ /* 0x000fe80000000800 */
[----:B------:R-:W-:Y:S04]  /*07e0*/  STS [R2+0x600], R13 ;  /* 0x0006000d02007388 */ /* 0x000fe80000000800 */
[----:B------:R-:W-:Y:S04]  /*07f0*/  STS [R3+0xa00], R14 ;  /* 0x000a000e03007388 */ /* 0x000fe80000000800 */
[----:B------:R-:W-:Y:S01]  /*0800*/  STS [R20+0xe00], R15 ;  /* 0x000e000f14007388 */ /* 0x000fe20000000800 */
[----:B------:R-:W-:-:S03]  /*0810*/  LOP3.LUT R16, R27, 0x3fc, RZ, 0xc0, !PT ;  /* 0x000003fc1b107812 */ /* 0x000fc600078ec0ff */
[----:B------:R0:W-:Y:S04]  /*0820*/  STS [R21+0x300], R4 ;  /* 0x0003000415007388 */ /* 0x0001e80000000800 */
[----:B------:R4:W-:Y:S04]  /*0830*/  STS [R2+0x700], R17 ;  /* 0x0007001102007388 */ /* 0x0009e80000000800 */
[----:B------:R5:W-:Y:S04]  /*0840*/  STS [R3+0xb00], R18 ;  /* 0x000b001203007388 */ /* 0x000be80000000800 */
[----:B------:R-:W-:Y:S01]  /*0850*/  STS [R20+0xf00], R19 ;  /* 0x000f001314007388 */ /* 0x000fe20000000800 */
[----:B-1----:R-:W-:-:S02]  /*0860*/  LOP3.LUT R5, R16, 0x400, RZ, 0xfc, !PT ;  /* 0x0000040010057812 */ /* 0x002fc400078efcff */
[----:B--2---:R-:W-:Y:S02]  /*0870*/  LOP3.LUT R6, R16, 0x800, RZ, 0xfc, !PT ;  /* 0x0000080010067812 */ /* 0x004fe400078efcff */
[----:B---3--:R-:W-:Y:S02]  /*0880*/  SHF.R.U32.HI R8, RZ, 0x8, R27 ;  /* 0x00000008ff087819 */ /* 0x008fe4000001161b */
[----:B------:R-:W-:Y:S02]  /*0890*/  SHF.R.U32.HI R5, RZ, 0x6, R5 ;  /* 0x00000006ff057819 */ /* 0x000fe40000011605 */
[----:B------:R-:W-:Y:S02]  /*08a0*/  SHF.R.U32.HI R7, RZ, 0x6, R6 ;  /* 0x00000006ff077819 */ /* 0x000fe40000011606 */
[----:B0-----:R-:W-:Y:S02]  /*08b0*/  SGXT.U32 R4, R8, 0x2 ;  /* 0x000000020804781a */ /* 0x001fe40000000000 */
[----:B------:R-:W-:-:S02]  /*08c0*/  LOP3.LUT R6, R5, 0x1c, RZ, 0xc0, !PT ;  /* 0x0000001c05067812 */ /* 0x000fc400078ec0ff */
[----:B------:R-:W-:Y:S02]  /*08d0*/  LOP3.LUT R8, R7, 0x2c, RZ, 0xc0, !PT ;  /* 0x0000002c07087812 */ /* 0x000fe400078ec0ff */
[----:B------:R-:W-:Y:S01]  /*08e0*/  LEA R5, R4, UR4, 0x2 ;  /* 0x0000000404057c11 */ /* 0x000fe2000f8e10ff */
[----:B------:R-:W-:Y:S01]  /*08f0*/  VIADD R7, R6, UR4 ;  /* 0x0000000406077c36 */ /* 0x000fe20008000000 */
[----:B----4-:R-:W-:Y:S01]  /*0900*/  LOP3.LUT R2, R4, 0x3fc, R27, 0xf8, !PT ;  /* 0x000003fc04027812 */ /* 0x010fe200078ef81b */
[----:B------:R-:W-:Y:S02]  /*0910*/  VIADD R9, R8, UR4 ;  /* 0x0000000408097c36 */ /* 0x000fe40008000000 */
[----:B------:R-:W-:Y:S01]  /*0920*/  IMAD R17, R16, 0x4, R5 ;  /* 0x0000000410117824 */ /* 0x000fe200078e0205 */
[----:B------:R-:W-:Y:S01]  /*0930*/  BAR.SYNC.DEFER_BLOCKING 0x0 ;  /* 0x0000000000007b1d */ /* 0x000fe20000010000 */
[----:B------:R-:W-:Y:S01]  /*0940*/  LEA R2, R2, UR4, 0x2 ;  /* 0x0000000402027c11 */ /* 0x000fe2000f8e10ff */
[----:B-----5:R-:W-:-:S02]  /*0950*/  IMAD R18, R16, 0x4, R7 ;  /* 0x0000000410127824 */ /* 0x020fc400078e0207 */
[C---:B------:R-:W-:Y:S02]  /*0960*/  IMAD R21, R16.reuse, 0x4, R9 ;  /* 0x0000000410157824 */ /* 0x040fe400078e0209 */
[----:B------:R0:W-:Y:S04]  /*0970*/  LDS R4, [R2] ;  /* 0x0000000002047984 */ /* 0x0001e80000000800 */
[----:B------:R-:W-:Y:S04]  /*0980*/  LDS R5, [R17+0x4] ;  /* 0x0000040011057984 */ /* 0x000fe80000000800 */
[----:B------:R-:W-:Y:S01]  /*0990*/  LDS R6, [R17+0x8] ;  /* 0x0000080011067984 */ /* 0x000fe20000000800 */
[----:B0-----:R-:W0:Y:S03]  /*09a0*/  LDC.64 R2, c[0x0][0x220] ;  /* 0x00008800ff027b82 */ /* 0x001e260000000a00 */
[----:B------:R1:W2:Y:S04]  /*09b0*/  LDS R7, [R17+0xc] ;  /* 0x00000c0011077984 */ /* 0x0002a80000000800 */
[----:B------:R-:W-:Y:S04]  /*09c0*/  LDS R8, [R18+0x1000] ;  /* 0x0010000012087984 */ /* 0x000fe80000000800 */
[----:B------:R-:W-:Y:S04]  /*09d0*/  LDS R9, [R18+0x1004] ;  /* 0x0010040012097984 */ /* 0x000fe80000000800 */
[----:B------:R-:W-:Y:S04]  /*09e0*/  LDS R10, [R18+0x1008] ;  /* 0x00100800120a7984 */ /* 0x000fe80000000800 */
[----:B------:R3:W4:Y:S04]  /*09f0*/  LDS R11, [R18+0x100c] ;  /* 0x00100c00120b7984 */ /* 0x0007280000000800 */
[----:B------:R-:W-:Y:S04]  /*0a00*/  LDS R12, [R21+0x2000] ;  /* 0x00200000150c7984 */ /* 0x000fe80000000800 */
[----:B------:R-:W-:Y:S04]  /*0a10*/  LDS R13, [R21+0x2004] ;  /* 0x00200400150d7984 */ /* 0x000fe80000000800 */
[----:B------:R-:W-:Y:S04]  /*0a20*/  LDS R14, [R21+0x2008] ;  /* 0x00200800150e7984 */ /* 0x000fe80000000800 */
[----:B------:R5:W4:Y:S01]  /*0a30*/  LDS R15, [R21+0x200c] ;  /* 0x00200c00150f7984 */ /* 0x000b220000000800 */
[----:B-1----:R-:W-:-:S02]  /*0a40*/  LOP3.LUT R17, R16, 0xc00, RZ, 0xfc, !PT ;  /* 0x00000c0010117812 */ /* 0x002fc400078efcff */
[C---:B---3--:R-:W-:Y:S02]  /*0a50*/  LOP3.LUT R18, R0.reuse, 0x4, RZ, 0xfc, !PT ;  /* 0x0000000400127812 */ /* 0x048fe400078efcff */
[----:B------:R-:W-:Y:S02]  /*0a60*/  SHF.R.U32.HI R22, RZ, 0x6, R17 ;  /* 0x00000006ff167819 */ /* 0x000fe40000011611 */
[C---:B------:R-:W-:Y:S02]  /*0a70*/  LOP3.LUT R20, R0.reuse, 0x8, RZ, 0xfc, !PT ;  /* 0x0000000800147812 */ /* 0x040fe400078efcff */
[C---:B------:R-:W-:Y:S02]  /*0a80*/  LOP3.LUT R17, R0.reuse, 0xc, RZ, 0xfc, !PT ;  /* 0x0000000c00117812 */ /* 0x040fe400078efcff */
[----:B------:R-:W-:Y:S02]  /*0a90*/  ISETP.GE.AND P1, PT, R0, 0x100, PT ;  /* 0x000001000000780c */ /* 0x000fe40003f26270 */
[----:B------:R-:W-:-:S02]  /*0aa0*/  ISETP.GE.AND P2, PT, R18, 0x100, PT ;  /* 0x000001001200780c */ /* 0x000fc40003f46270 */
[----:B------:R-:W-:Y:S01]  /*0ab0*/  ISETP.GE.AND P3, PT, R20, 0x100, PT ;  /* 0x000001001400780c */ /* 0x000fe20003f66270 */
[--C-:B------:R-:W-:Y:S01]  /*0ac0*/  IMAD R19, R0, 0x1000, R25.reuse ;  /* 0x0000100000137824 */ /* 0x100fe200078e0219 */
[----:B------:R-:W-:Y:S01]  /*0ad0*/  ISETP.GE.AND P0, PT, R17, 0x100, PT ;  /* 0x000001001100780c */ /* 0x000fe20003f06270 */
[--C-:B-----5:R-:W-:Y:S01]  /*0ae0*/  IMAD R21, R18, 0x1000, R25.reuse ;  /* 0x0000100012157824 */ /* 0x120fe200078e0219 */
[----:B------:R-:W-:Y:S01]  /*0af0*/  LOP3.LUT R22, R22, 0x3c, RZ, 0xc0, !PT ;  /* 0x0000003c16167812 */ /* 0x000fe200078ec0ff */
[----:B------:R-:W-:Y:S02]  /*0b00*/  IMAD R23, R20, 0x1000, R25 ;  /* 0x0000100014177824 */ /* 0x000fe400078e0219 */
[----:B0-----:R-:W-:-:S04]  /*0b10*/  IMAD.WIDE R18, R19, 0x4, R2 ;  /* 0x0000000413127825 */ /* 0x001fc800078e0202 */
[----:B------:R-:W-:Y:S02]  /*0b20*/  VIADD R17, R22, UR4 ;  /* 0x0000000416117c36 */ /* 0x000fe40008000000 */
[--C-:B------:R-:W-:Y:S01]  /*0b30*/  IMAD.WIDE R20, R21, 0x4, R2.reuse ;  /* 0x0000000415147825 */ /* 0x100fe200078e0202 */
[----:B--2---:R0:W-:Y:S03]  /*0b40*/  @!P1 STG.E.128 desc[UR6][R18.64], R4 ;  /* 0x0000000412009986 */ /* 0x0041e6000c101d06 */
[----:B------:R-:W-:Y:S01]  /*0b50*/  IMAD.WIDE R22, R23, 0x4, R2 ;  /* 0x0000000417167825 */ /* 0x000fe200078e0202 */
[----:B----4-:R0:W-:Y:S03]  /*0b60*/  @!P2 STG.E.128 desc[UR6][R20.64], R8 ;  /* 0x000000081400a986 */ /* 0x0101e6000c101d06 */
[----:B------:R-:W-:Y:S01]  /*0b70*/  IMAD R17, R16, 0x4, R17 ;  /* 0x0000000410117824 */ /* 0x000fe200078e0211 */
[----:B------:R0:W-:Y:S02]  /*0b80*/  @!P3 STG.E.128 desc[UR6][R22.64], R12 ;  /* 0x0000000c1600b986 */ /* 0x0001e4000c101d06 */
[----:B0-----:R-:W-:Y:S05]  /*0b90*/  @P0 EXIT ;  /* 0x000000000000094d */ /* 0x001fea0003800000 */
[----:B0-----:R-:W-:Y:S01]  /*0ba0*/  LDS R4, [R17+0x3000] ;  /* 0x0030000011047984 */ /* 0x001fe20000000800 */
[----:B------:R-:W-:-:S03]  /*0bb0*/  LOP3.LUT R0, R0, 0xc, RZ, 0xfc, !PT ;  /* 0x0000000c00007812 */ /* 0x000fc600078efcff */
[----:B------:R-:W-:Y:S02]  /*0bc0*/  LDS R5, [R17+0x3004] ;  /* 0x0030040011057984 */ /* 0x000fe40000000800 */
[----:B------:R-:W-:Y:S02]  /*0bd0*/  IMAD R25, R0, 0x1000, R25 ;  /* 0x0000100000197824 */ /* 0x000fe400078e0219 */
[----:B------:R-:W-:Y:S02]  /*0be0*/  LDS R6, [R17+0x3008] ;  /* 0x0030080011067984 */ /* 0x000fe40000000800 */
[----:B------:R-:W-:Y:S02]  /*0bf0*/  IMAD.WIDE R2, R25, 0x4, R2 ;  /* 0x0000000419027825 */ /* 0x000fe400078e0202 */
[----:B------:R-:W0:Y:S04]  /*0c00*/  LDS R7, [R17+0x300c] ;  /* 0x00300c0011077984 */ /* 0x000e280000000800 */
[----:B0-----:R-:W-:Y:S01]  /*0c10*/  STG.E.128 desc[UR6][R2.64], R4 ;  /* 0x0000000402007986 */ /* 0x001fe2000c101d06 */
[----:B------:R-:W-:Y:S05]  /*0c20*/  EXIT ;  /* 0x000000000000794d */ /* 0x000fea0003800000 */
.L_x_0:
[----:B------:R-:W-:-:S00]  /*0c30*/  BRA `(.L_x_0) ;  /* 0xfffffffc00fc7947 */ /* 0x000fc0000383ffff */
[----:B------:R-:W-:-:S00]  /*0c40*/  NOP ;  /* 0x0000000000007918 */ /* 0x000fc00000000000 */
        /* <DEDUP_REMOVED lines=11> */
.L_x_1:


//--------------------- .nv.shared.triton_poi_fused_convolution_relu_10 --------------------------
	.section	.nv.shared.triton_poi_fused_convolution_relu_10,"aw",@nobits
	.sectionflags	@""
	.align	16
	.zero		1024


//--------------------- .nv.constant0.triton_poi_fused_convolution_relu_10 --------------------------
	.section	.nv.constant0.triton_poi_fused_convolution_relu_10,"a",@progbits
	.sectionflags	@""
	.align	4
.nv.constant0.triton_poi_fused_convolution_relu_10:
	.zero		560
